//
// Generated by NVIDIA NVVM Compiler
//
// Compiler Build ID: CL-36424714
// Cuda compilation tools, release 13.0, V13.0.88
// Based on NVVM 20.0.0
//

.version 9.0
.target sm_100
.address_size 64

	// .globl	_Z11matrixMultPPKfS0_Pfi
.extern .func  (.param .b32 func_retval0) vprintf
(
	.param .b64 vprintf_param_0,
	.param .b64 vprintf_param_1
)
;
.global .align 1 .b8 $str[31] = {114, 111, 119, 58, 32, 37, 100, 44, 32, 99, 111, 108, 58, 32, 37, 100, 44, 32, 80, 32, 86, 97, 108, 117, 101, 58, 32, 37, 102, 10};

.visible .entry _Z11matrixMultPPKfS0_Pfi(
	.param .u64 .ptr .align 1 _Z11matrixMultPPKfS0_Pfi_param_0,
	.param .u64 .ptr .align 1 _Z11matrixMultPPKfS0_Pfi_param_1,
	.param .u64 .ptr .align 1 _Z11matrixMultPPKfS0_Pfi_param_2,
	.param .u32 _Z11matrixMultPPKfS0_Pfi_param_3
)
{
	.local .align 16 .b8 	__local_depot0[16];
	.reg .b64 	%SP;
	.reg .b64 	%SPL;
	.reg .pred 	%p<10>;
	.reg .b32 	%r<43>;
	.reg .b32 	%f<67>;
	.reg .b64 	%rd<70>;
	.reg .b64 	%fd<2>;

	mov.u64 	%SPL, __local_depot0;
	cvta.local.u64 	%SP, %SPL;
	ld.param.u64 	%rd13, [_Z11matrixMultPPKfS0_Pfi_param_0];
	ld.param.u64 	%rd14, [_Z11matrixMultPPKfS0_Pfi_param_1];
	ld.param.u32 	%r17, [_Z11matrixMultPPKfS0_Pfi_param_3];
	cvta.to.global.u64 	%rd1, %rd14;
	cvta.to.global.u64 	%rd2, %rd13;
	mov.u32 	%r18, %ctaid.y;
	mov.u32 	%r19, %ntid.y;
	mov.u32 	%r20, %tid.y;
	mad.lo.s32 	%r1, %r18, %r19, %r20;
	mov.u32 	%r21, %ctaid.x;
	mov.u32 	%r22, %ntid.x;
	mov.u32 	%r23, %tid.x;
	mad.lo.s32 	%r2, %r21, %r22, %r23;
	max.s32 	%r24, %r1, %r2;
	setp.ge.s32 	%p1, %r24, %r17;
	@%p1 bra 	$L__BB0_13;
	mul.lo.s32 	%r3, %r17, %r1;
	and.b32  	%r4, %r17, 7;
	setp.lt.u32 	%p2, %r17, 8;
	mov.f32 	%f66, 0f00000000;
	mov.b32 	%r41, 0;
	@%p2 bra 	$L__BB0_4;
	and.b32  	%r26, %r17, 2147483640;
	neg.s32 	%r39, %r26;
	mul.wide.s32 	%rd15, %r17, 4;
	add.s64 	%rd3, %rd1, %rd15;
	mul.wide.s32 	%rd16, %r17, 8;
	add.s64 	%rd4, %rd1, %rd16;
	mul.wide.s32 	%rd17, %r17, 12;
	add.s64 	%rd5, %rd1, %rd17;
	mul.wide.s32 	%rd18, %r17, 16;
	add.s64 	%rd6, %rd1, %rd18;
	mul.wide.s32 	%rd19, %r17, 24;
	add.s64 	%rd7, %rd1, %rd19;
	mul.wide.s32 	%rd20, %r17, 28;
	add.s64 	%rd8, %rd1, %rd20;
	mul.wide.u32 	%rd21, %r3, 4;
	add.s64 	%rd22, %rd21, %rd2;
	add.s64 	%rd69, %rd22, 16;
	mov.f32 	%f66, 0f00000000;
	mov.u32 	%r38, %r2;
$L__BB0_3:
	.pragma "nounroll";
	and.b32  	%r41, %r17, 2147483640;
	mul.wide.s32 	%rd23, %r38, 4;
	add.s64 	%rd24, %rd3, %rd23;
	add.s64 	%rd25, %rd4, %rd23;
	add.s64 	%rd26, %rd5, %rd23;
	add.s64 	%rd27, %rd6, %rd23;
	mul.wide.s32 	%rd28, %r17, 20;
	add.s64 	%rd29, %rd1, %rd23;
	add.s64 	%rd30, %rd29, %rd28;
	add.s64 	%rd31, %rd7, %rd23;
	add.s64 	%rd32, %rd8, %rd23;
	ld.global.f32 	%f16, [%rd69+-16];
	ld.global.f32 	%f17, [%rd29];
	fma.rn.f32 	%f18, %f16, %f17, %f66;
	ld.global.f32 	%f19, [%rd69+-12];
	ld.global.f32 	%f20, [%rd24];
	fma.rn.f32 	%f21, %f19, %f20, %f18;
	ld.global.f32 	%f22, [%rd69+-8];
	ld.global.f32 	%f23, [%rd25];
	fma.rn.f32 	%f24, %f22, %f23, %f21;
	ld.global.f32 	%f25, [%rd69+-4];
	ld.global.f32 	%f26, [%rd26];
	fma.rn.f32 	%f27, %f25, %f26, %f24;
	ld.global.f32 	%f28, [%rd69];
	ld.global.f32 	%f29, [%rd27];
	fma.rn.f32 	%f30, %f28, %f29, %f27;
	ld.global.f32 	%f31, [%rd69+4];
	ld.global.f32 	%f32, [%rd30];
	fma.rn.f32 	%f33, %f31, %f32, %f30;
	ld.global.f32 	%f34, [%rd69+8];
	ld.global.f32 	%f35, [%rd31];
	fma.rn.f32 	%f36, %f34, %f35, %f33;
	ld.global.f32 	%f37, [%rd69+12];
	ld.global.f32 	%f38, [%rd32];
	fma.rn.f32 	%f66, %f37, %f38, %f36;
	add.s32 	%r39, %r39, 8;
	shl.b32 	%r27, %r17, 3;
	add.s32 	%r38, %r38, %r27;
	add.s64 	%rd69, %rd69, 32;
	setp.ne.s32 	%p3, %r39, 0;
	@%p3 bra 	$L__BB0_3;
$L__BB0_4:
	setp.eq.s32 	%p4, %r4, 0;
	@%p4 bra 	$L__BB0_12;
	and.b32  	%r12, %r17, 3;
	setp.lt.u32 	%p5, %r4, 4;
	@%p5 bra 	$L__BB0_7;
	add.s32 	%r28, %r41, %r3;
	mad.lo.s32 	%r29, %r41, %r17, %r2;
	mul.wide.u32 	%rd33, %r28, 4;
	add.s64 	%rd34, %rd2, %rd33;
	ld.global.f32 	%f40, [%rd34];
	mul.wide.s32 	%rd35, %r29, 4;
	add.s64 	%rd36, %rd1, %rd35;
	ld.global.f32 	%f41, [%rd36];
	fma.rn.f32 	%f42, %f40, %f41, %f66;
	cvt.u64.u32 	%rd37, %r3;
	cvt.u64.u32 	%rd38, %r41;
	add.s64 	%rd39, %rd38, %rd37;
	shl.b64 	%rd40, %rd39, 2;
	add.s64 	%rd41, %rd2, %rd40;
	ld.global.f32 	%f43, [%rd41+4];
	mul.wide.s32 	%rd42, %r17, 4;
	add.s64 	%rd43, %rd36, %rd42;
	ld.global.f32 	%f44, [%rd43];
	fma.rn.f32 	%f45, %f43, %f44, %f42;
	ld.global.f32 	%f46, [%rd41+8];
	add.s64 	%rd44, %rd43, %rd42;
	ld.global.f32 	%f47, [%rd44];
	fma.rn.f32 	%f48, %f46, %f47, %f45;
	ld.global.f32 	%f49, [%rd41+12];
	add.s64 	%rd45, %rd44, %rd42;
	ld.global.f32 	%f50, [%rd45];
	fma.rn.f32 	%f66, %f49, %f50, %f48;
	add.s32 	%r41, %r41, 4;
$L__BB0_7:
	setp.eq.s32 	%p6, %r12, 0;
	@%p6 bra 	$L__BB0_12;
	setp.eq.s32 	%p7, %r12, 1;
	@%p7 bra 	$L__BB0_10;
	add.s32 	%r30, %r41, %r3;
	mad.lo.s32 	%r31, %r41, %r17, %r2;
	mul.wide.u32 	%rd46, %r30, 4;
	add.s64 	%rd47, %rd2, %rd46;
	ld.global.f32 	%f52, [%rd47];
	mul.wide.s32 	%rd48, %r31, 4;
	add.s64 	%rd49, %rd1, %rd48;
	ld.global.f32 	%f53, [%rd49];
	fma.rn.f32 	%f54, %f52, %f53, %f66;
	cvt.u64.u32 	%rd50, %r3;
	cvt.u64.u32 	%rd51, %r41;
	add.s64 	%rd52, %rd51, %rd50;
	shl.b64 	%rd53, %rd52, 2;
	add.s64 	%rd54, %rd2, %rd53;
	ld.global.f32 	%f55, [%rd54+4];
	mul.wide.s32 	%rd55, %r17, 4;
	add.s64 	%rd56, %rd49, %rd55;
	ld.global.f32 	%f56, [%rd56];
	fma.rn.f32 	%f66, %f55, %f56, %f54;
	add.s32 	%r41, %r41, 2;
$L__BB0_10:
	and.b32  	%r32, %r17, 1;
	setp.eq.b32 	%p8, %r32, 1;
	not.pred 	%p9, %p8;
	@%p9 bra 	$L__BB0_12;
	add.s32 	%r33, %r41, %r3;
	mad.lo.s32 	%r34, %r41, %r17, %r2;
	mul.wide.u32 	%rd57, %r33, 4;
	add.s64 	%rd58, %rd2, %rd57;
	ld.global.f32 	%f57, [%rd58];
	mul.wide.s32 	%rd59, %r34, 4;
	add.s64 	%rd60, %rd1, %rd59;
	ld.global.f32 	%f58, [%rd60];
	fma.rn.f32 	%f66, %f57, %f58, %f66;
$L__BB0_12:
	ld.param.u64 	%rd68, [_Z11matrixMultPPKfS0_Pfi_param_2];
	add.u64 	%rd61, %SP, 0;
	add.u64 	%rd62, %SPL, 0;
	cvt.f64.f32 	%fd1, %f66;
	st.local.v2.u32 	[%rd62], {%r1, %r2};
	st.local.f64 	[%rd62+8], %fd1;
	mov.u64 	%rd63, $str;
	cvta.global.u64 	%rd64, %rd63;
	{ // callseq 0, 0
	.param .b64 param0;
	st.param.b64 	[param0], %rd64;
	.param .b64 param1;
	st.param.b64 	[param1], %rd61;
	.param .b32 retval0;
	call.uni (retval0), 
	vprintf, 
	(
	param0, 
	param1
	);
	ld.param.b32 	%r35, [retval0];
	} // callseq 0
	add.s32 	%r37, %r3, %r2;
	cvta.to.global.u64 	%rd65, %rd68;
	mul.wide.s32 	%rd66, %r37, 4;
	add.s64 	%rd67, %rd65, %rd66;
	st.global.f32 	[%rd67], %f66;
$L__BB0_13:
	ret;

}


// ===== COMPILED SASS (sm_100) =====

	.target	sm_100

	.elftype	@"ET_EXEC"


//--------------------- .note.nv.tkinfo           --------------------------
	.section	.note.nv.tkinfo,"",@"SHT_NOTE"
	.sectionflags	@"SHF_NOTE_NV_TKINFO"
	.tkinfo
        /*0018*/ 	.word	0x00000002
        /*0030*/ 	.string	""
        /*0030*/ 	.string	"ptxas"
        /*0030*/ 	.string	"Cuda compilation tools, release 13.0, V13.0.88"
        /*0030*/ 	.string	"Build cuda_13.0.r13.0/compiler.36424714_0"
        /*0030*/ 	.string	"-arch sm_100 -m 64 "



//--------------------- .note.nv.cuinfo           --------------------------
	.section	.note.nv.cuinfo,"",@"SHT_NOTE"
	.sectionflags	@"SHF_NOTE_NV_CUINFO"
        /*0018*/ 	.short	0x0002
        /*001a*/ 	.short	0x0064
        /*001c*/ 	.short	0x0082
	.zero		2


//--------------------- .nv.info                  --------------------------
	.section	.nv.info,"",@"SHT_CUDA_INFO"
	.align	4


	//----- nvinfo : EIATTR_REGCOUNT
	.align		4
        /*0000*/ 	.byte	0x04, 0x2f
        /*0002*/ 	.short	(.L_2 - .L_1)
	.align		4
.L_1:
        /*0004*/ 	.word	index@(_Z11matrixMultPPKfS0_Pfi)
        /*0008*/ 	.word	0x0000001e


	//----- nvinfo : EIATTR_FRAME_SIZE
	.align		4
.L_2:
        /*000c*/ 	.byte	0x04, 0x11
        /*000e*/ 	.short	(.L_4 - .L_3)
	.align		4
.L_3:
        /*0010*/ 	.word	index@(_Z11matrixMultPPKfS0_Pfi)
        /*0014*/ 	.word	0x00000010


	//----- nvinfo : EIATTR_MIN_STACK_SIZE
	.align		4
.L_4:
        /*0018*/ 	.byte	0x04, 0x12
        /*001a*/ 	.short	(.L_6 - .L_5)
	.align		4
.L_5:
        /*001c*/ 	.word	index@(_Z11matrixMultPPKfS0_Pfi)
        /*0020*/ 	.word	0x00000010
.L_6:


//--------------------- .nv.compat                --------------------------
	.section	.nv.compat,"",@"SHT_CUDA_COMPAT_INFO"
	.align	4
        /*0000*/ 	.byte	0x02, 0x09, 0x00, 0x00, 0x02, 0x02, 0x01, 0x00, 0x02, 0x05, 0x05, 0x00, 0x03, 0x07, 0x01, 0x01
        /*0010*/ 	.byte	0x02, 0x03, 0x00, 0x00, 0x02, 0x06, 0x01, 0x00, 0x04, 0x0b, 0x08, 0x00, 0x09, 0x00, 0x00, 0x00
        /*0020*/ 	.byte	0x00, 0x00, 0x00, 0x00


//--------------------- .nv.info._Z11matrixMultPPKfS0_Pfi --------------------------
	.section	.nv.info._Z11matrixMultPPKfS0_Pfi,"",@"SHT_CUDA_INFO"
	.sectionflags	@""
	.align	4


	//----- nvinfo : EIATTR_CUDA_API_VERSION
	.align		4
        /*0000*/ 	.byte	0x04, 0x37
        /*0002*/ 	.short	(.L_8 - .L_7)
.L_7:
        /*0004*/ 	.word	0x00000082


	//----- nvinfo : EIATTR_KPARAM_INFO
	.align		4
.L_8:
        /*0008*/ 	.byte	0x04, 0x17
        /*000a*/ 	.short	(.L_10 - .L_9)
.L_9:
        /*000c*/ 	.word	0x00000000
        /*0010*/ 	.short	0x0003
        /*0012*/ 	.short	0x0018
        /*0014*/ 	.byte	0x00, 0xf0, 0x11, 0x00


	//----- nvinfo : EIATTR_KPARAM_INFO
	.align		4
.L_10:
        /*0018*/ 	.byte	0x04, 0x17
        /*001a*/ 	.short	(.L_12 - .L_11)
.L_11:
        /*001c*/ 	.word	0x00000000
        /*0020*/ 	.short	0x0002
        /*0022*/ 	.short	0x0010
        /*0024*/ 	.byte	0x00, 0xf5, 0x21, 0x00


	//----- nvinfo : EIATTR_KPARAM_INFO
	.align		4
.L_12:
        /*0028*/ 	.byte	0x04, 0x17
        /*002a*/ 	.short	(.L_14 - .L_13)
.L_13:
        /*002c*/ 	.word	0x00000000
        /*0030*/ 	.short	0x0001
        /*0032*/ 	.short	0x0008
        /*0034*/ 	.byte	0x00, 0xf5, 0x21, 0x00


	//----- nvinfo : EIATTR_KPARAM_INFO
	.align		4
.L_14:
        /*0038*/ 	.byte	0x04, 0x17
        /*003a*/ 	.short	(.L_16 - .L_15)
.L_15:
        /*003c*/ 	.word	0x00000000
        /*0040*/ 	.short	0x0000
        /*0042*/ 	.short	0x0000
        /*0044*/ 	.byte	0x00, 0xf5, 0x21, 0x00


	//----- nvinfo : EIATTR_SPARSE_MMA_MASK
	.align		4
.L_16:
        /*0048*/ 	.byte	0x03, 0x50
        /*004a*/ 	.short	0x0000


	//----- nvinfo : EIATTR_MAXREG_COUNT
	.align		4
        /*004c*/ 	.byte	0x03, 0x1b
        /*004e*/ 	.short	0x00ff


	//----- nvinfo : EIATTR_EXTERNS
	.align		4
        /*0050*/ 	.byte	0x04, 0x0f
        /*0052*/ 	.short	(.L_18 - .L_17)


	//   ....[0]....
	.align		4
.L_17:
        /*0054*/ 	.word	index@(vprintf)


	//----- nvinfo : EIATTR_MERCURY_ISA_VERSION
	.align		4
.L_18:
        /*0058*/ 	.byte	0x03, 0x5f
        /*005a*/ 	.short	0x0101


	//----- nvinfo : EIATTR_VRC_CTA_INIT_COUNT
	.align		4
        /*005c*/ 	.byte	0x02, 0x4a
	.zero		1
	.zero		1


	//----- nvinfo : EIATTR_SYSCALL_OFFSETS
	.align		4
        /*0060*/ 	.byte	0x04, 0x46
        /*0062*/ 	.short	(.L_20 - .L_19)


	//   ....[0]....
.L_19:
        /*0064*/ 	.word	0x00000b90


	//----- nvinfo : EIATTR_EXIT_INSTR_OFFSETS
	.align		4
.L_20:
        /*0068*/ 	.byte	0x04, 0x1c
        /*006a*/ 	.short	(.L_22 - .L_21)


	//   ....[0]....
.L_21:
        /*006c*/ 	.word	0x00000120


	//   ....[1]....
        /*0070*/ 	.word	0x00000be0


	//----- nvinfo : EIATTR_CRS_STACK_SIZE
	.align		4
.L_22:
        /*0074*/ 	.byte	0x04, 0x1e
        /*0076*/ 	.short	(.L_24 - .L_23)
.L_23:
        /*0078*/ 	.word	0x00000000


	//----- nvinfo : EIATTR_CBANK_PARAM_SIZE
	.align		4
.L_24:
        /*007c*/ 	.byte	0x03, 0x19
        /*007e*/ 	.short	0x001c


	//----- nvinfo : EIATTR_PARAM_CBANK
	.align		4
        /*0080*/ 	.byte	0x04, 0x0a
        /*0082*/ 	.short	(.L_26 - .L_25)
	.align		4
.L_25:
        /*0084*/ 	.word	index@(.nv.constant0._Z11matrixMultPPKfS0_Pfi)
        /*0088*/ 	.short	0x0380
        /*008a*/ 	.short	0x001c


	//----- nvinfo : EIATTR_SW_WAR
	.align		4
.L_26:
        /*008c*/ 	.byte	0x04, 0x36
        /*008e*/ 	.short	(.L_28 - .L_27)
.L_27:
        /*0090*/ 	.word	0x00000008
.L_28:


//--------------------- .nv.callgraph             --------------------------
	.section	.nv.callgraph,"",@"SHT_CUDA_CALLGRAPH"
	.align	4
	.sectionentsize	8
	.align		4
        /*0000*/ 	.word	0x00000000
	.align		4
        /*0004*/ 	.word	0xffffffff
	.align		4
        /*0008*/ 	.word	index@(_Z11matrixMultPPKfS0_Pfi)
	.align		4
        /*000c*/ 	.word	index@(vprintf)
	.align		4
        /*0010*/ 	.word	0x00000000
	.align		4
        /*0014*/ 	.word	0xfffffffe
	.align		4
        /*0018*/ 	.word	0x00000000
	.align		4
        /*001c*/ 	.word	0xfffffffd
	.align		4
        /*0020*/ 	.word	0x00000000
	.align		4
        /*0024*/ 	.word	0xfffffffc


//--------------------- .nv.constant4             --------------------------
	.section	.nv.constant4,"a",@progbits
	.align	8
	.align		8
.nv.constant4:
        /*0000*/ 	.dword	vprintf
	.align		8
        /*0008*/ 	.dword	$str


//--------------------- .text._Z11matrixMultPPKfS0_Pfi --------------------------
	.section	.text._Z11matrixMultPPKfS0_Pfi,"ax",@progbits
	.align	128
        .global         _Z11matrixMultPPKfS0_Pfi
        .type           _Z11matrixMultPPKfS0_Pfi,@function
        .size           _Z11matrixMultPPKfS0_Pfi,(.L_x_6 - _Z11matrixMultPPKfS0_Pfi)
        .other          _Z11matrixMultPPKfS0_Pfi,@"STO_CUDA_ENTRY STV_DEFAULT"
_Z11matrixMultPPKfS0_Pfi:
.text._Z11matrixMultPPKfS0_Pfi:
[----:B------:R-:W0:Y:S01]  /*0000*/  LDC R1, c[0x0][0x37c] ;  /* 0x0000df00ff017b82 */ /* 0x000e220000000800 */
[----:B------:R-:W1:Y:S01]  /*0010*/  S2R R3, SR_TID.Y ;  /* 0x0000000000037919 */ /* 0x000e620000002200 */
[----:B------:R-:W2:Y:S06]  /*0020*/  LDCU UR5, c[0x0][0x2fc] ;  /* 0x00005f80ff0577ac */ /* 0x000eac0008000800 */
[----:B------:R-:W1:Y:S01]  /*0030*/  LDC R16, c[0x0][0x364] ;  /* 0x0000d900ff107b82 */ /* 0x000e620000000800 */
[----:B0-----:R-:W-:Y:S01]  /*0040*/  IADD3 R1, PT, PT, R1, -0x10, RZ ;  /* 0xfffffff001017810 */ /* 0x001fe20007ffe0ff */
[----:B------:R-:W0:Y:S01]  /*0050*/  S2R R0, SR_TID.X ;  /* 0x0000000000007919 */ /* 0x000e220000002100 */
[----:B------:R-:W3:Y:S01]  /*0060*/  LDCU UR16, c[0x0][0x398] ;  /* 0x00007300ff1077ac */ /* 0x000ee20008000800 */
[----:B------:R-:W4:Y:S04]  /*0070*/  LDCU UR4, c[0x0][0x2f8] ;  /* 0x00005f00ff0477ac */ /* 0x000f280008000800 */
[----:B------:R-:W1:Y:S08]  /*0080*/  S2UR UR6, SR_CTAID.Y ;  /* 0x00000000000679c3 */ /* 0x000e700000002600 */
[----:B------:R-:W0:Y:S08]  /*0090*/  S2UR UR7, SR_CTAID.X ;  /* 0x00000000000779c3 */ /* 0x000e300000002500 */
[----:B------:R-:W0:Y:S01]  /*00a0*/  LDC R17, c[0x0][0x360] ;  /* 0x0000d800ff117b82 */ /* 0x000e220000000800 */
[----:B-1----:R-:W-:Y:S01]  /*00b0*/  IMAD R16, R16, UR6, R3 ;  /* 0x0000000610107c24 */ /* 0x002fe2000f8e0203 */
[----:B------:R-:W-:-:S13]  /*00c0*/  R2UR UR6, R1 ;  /* 0x00000000010672ca */ /* 0x000fda00000e0000 */
[----:B----4-:R-:W-:Y:S01]  /*00d0*/  UIADD3 UR6, UP0, UPT, UR6, UR4, URZ ;  /* 0x0000000406067290 */ /* 0x010fe2000ff1e0ff */
[----:B0-----:R-:W-:-:S03]  /*00e0*/  IMAD R17, R17, UR7, R0 ;  /* 0x0000000711117c24 */ /* 0x001fc6000f8e0200 */
[----:B--2---:R-:W-:Y:S02]  /*00f0*/  UIADD3.X UR5, UPT, UPT, URZ, UR5, URZ, UP0, !UPT ;  /* 0x00000005ff057290 */ /* 0x004fe400087fe4ff */
[----:B------:R-:W-:-:S04]  /*0100*/  VIMNMX R0, PT, PT, R16, R17, !PT ;  /* 0x0000001110007248 */ /* 0x000fc80007fe0100 */
[----:B---3--:R-:W-:-:S13]  /*0110*/  ISETP.GE.AND P0, PT, R0, UR16, PT ;  /* 0x0000001000007c0c */ /* 0x008fda000bf06270 */
[----:B------:R-:W-:Y:S05]  /*0120*/  @P0 EXIT ;  /* 0x000000000000094d */ /* 0x000fea0003800000 */
[----:B------:R-:W-:Y:S01]  /*0130*/  UISETP.GE.U32.AND UP0, UPT, UR16, 0x8, UPT ;  /* 0x000000081000788c */ /* 0x000fe2000bf06070 */
[----:B------:R-:W-:Y:S02]  /*0140*/  HFMA2 R2, -RZ, RZ, 0, 0 ;  /* 0x00000000ff027431 */ /* 0x000fe400000001ff */
[----:B------:R-:W-:Y:S01]  /*0150*/  IMAD R18, R16, UR16, RZ ;  /* 0x0000001010127c24 */ /* 0x000fe2000f8e02ff */
[----:B------:R-:W0:Y:S01]  /*0160*/  LDCU.64 UR36, c[0x0][0x358] ;  /* 0x00006b00ff2477ac */ /* 0x000e220008000a00 */
[----:B------:R-:W-:-:S04]  /*0170*/  UMOV UR4, URZ ;  /* 0x000000ff00047c82 */ /* 0x000fc80008000000 */
[----:B------:R-:W-:Y:S05]  /*0180*/  BRA.U !UP0, `(.L_x_0) ;  /* 0x0000000508107547 */ /* 0x000fea000b800000 */
[----:B------:R-:W1:Y:S01]  /*0190*/  LDCU.128 UR20, c[0x0][0x380] ;  /* 0x00007000ff1477ac */ /* 0x000e620008000c00 */
[----:B------:R-:W-:Y:S01]  /*01a0*/  MOV R0, R17 ;  /* 0x0000001100007202 */ /* 0x000fe20000000f00 */
[----:B------:R-:W-:-:S04]  /*01b0*/  ULOP3.LUT UR4, UR16, 0x7ffffff8, URZ, 0xc0, !UPT ;  /* 0x7ffffff810047892 */ /* 0x000fc8000f8ec0ff */
[----:B------:R-:W-:Y:S01]  /*01c0*/  UIADD3 UR4, UPT, UPT, -UR4, URZ, URZ ;  /* 0x000000ff04047290 */ /* 0x000fe2000fffe1ff */
[----:B-1----:R-:W-:Y:S01]  /*01d0*/  MOV R2, UR20 ;  /* 0x0000001400027c02 */ /* 0x002fe20008000f00 */
[----:B------:R-:W-:Y:S01]  /*01e0*/  IMAD.U32 R3, RZ, RZ, UR21 ;  /* 0x00000015ff037e24 */ /* 0x000fe2000f8e00ff */
[----:B------:R-:W-:Y:S02]  /*01f0*/  UIMAD.WIDE UR8, UR16, 0xc, UR22 ;  /* 0x0000000c100878a5 */ /* 0x000fe4000f8e0216 */
[----:B------:R-:W-:Y:S01]  /*0200*/  UIMAD.WIDE UR10, UR16, 0x10, UR22 ;  /* 0x00000010100a78a5 */ /* 0x000fe2000f8e0216 */
[----:B------:R-:W-:Y:S01]  /*0210*/  IMAD.WIDE.U32 R2, R18, 0x4, R2 ;  /* 0x0000000412027825 */ /* 0x000fe200078e0002 */
[----:B------:R-:W-:Y:S02]  /*0220*/  UIMAD.WIDE UR12, UR16, 0x18, UR22 ;  /* 0x00000018100c78a5 */ /* 0x000fe4000f8e0216 */
[----:B------:R-:W-:Y:S01]  /*0230*/  UIMAD.WIDE UR14, UR16, 0x1c, UR22 ;  /* 0x0000001c100e78a5 */ /* 0x000fe2000f8e0216 */
[----:B------:R-:W-:-:S02]  /*0240*/  IADD3 R6, P0, PT, R2, 0x10, RZ ;  /* 0x0000001002067810 */ /* 0x000fc40007f1e0ff */
[----:B------:R-:W-:Y:S02]  /*0250*/  MOV R2, RZ ;  /* 0x000000ff00027202 */ /* 0x000fe40000000f00 */
[----:B------:R-:W-:-:S09]  /*0260*/  IADD3.X R7, PT, PT, RZ, R3, RZ, P0, !PT ;  /* 0x00000003ff077210 */ /* 0x000fd200007fe4ff */
.L_x_1:
[----:B------:R-:W-:Y:S01]  /*0270*/  UIMAD.WIDE UR18, UR16, 0x4, UR22 ;  /* 0x00000004101278a5 */ /* 0x000fe2000f8e0216 */
[----:B------:R-:W-:-:S05]  /*0280*/  HFMA2 R13, -RZ, RZ, 0, 2.384185791015625e-07 ;  /* 0x00000004ff0d7431 */ /* 0x000fca00000001ff */
[----:B------:R-:W-:Y:S01]  /*0290*/  MOV R5, UR19 ;  /* 0x0000001300057c02 */ /* 0x000fe20008000f00 */
[----:B------:R-:W-:Y:S01]  /*02a0*/  IMAD.U32 R4, RZ, RZ, UR18 ;  /* 0x00000012ff047e24 */ /* 0x000fe2000f8e00ff */
[----:B------:R-:W-:-:S03]  /*02b0*/  UIMAD.WIDE UR18, UR16, 0x8, UR22 ;  /* 0x00000008101278a5 */ /* 0x000fc6000f8e0216 */
[----:B------:R-:W-:-:S04]  /*02c0*/  IMAD.WIDE R4, R0, 0x4, R4 ;  /* 0x0000000400047825 */ /* 0x000fc800078e0204 */
[----:B------:R-:W-:Y:S01]  /*02d0*/  HFMA2 R11, -RZ, RZ, 0, 2.384185791015625e-07 ;  /* 0x00000004ff0b7431 */ /* 0x000fe200000001ff */
[----:B------:R-:W-:Y:S01]  /*02e0*/  MOV R26, UR18 ;  /* 0x00000012001a7c02 */ /* 0x000fe20008000f00 */
[C---:B------:R-:W-:Y:S01]  /*02f0*/  IMAD.WIDE R12, R0.reuse, R13, UR22 ;  /* 0x00000016000c7e25 */ /* 0x040fe2000f8e020d */
[----:B0-----:R0:W2:Y:S03]  /*0300*/  LDG.E R21, desc[UR36][R4.64] ;  /* 0x0000002404157981 */ /* 0x0010a6000c1e1900 */
[----:B------:R-:W-:Y:S01]  /*0310*/  IMAD.U32 R27, RZ, RZ, UR19 ;  /* 0x00000013ff1b7e24 */ /* 0x000fe2000f8e00ff */
[----:B------:R1:W3:Y:S01]  /*0320*/  LDG.E R3, desc[UR36][R12.64] ;  /* 0x000000240c037981 */ /* 0x0002e2000c1e1900 */
[----:B0-----:R-:W-:Y:S02]  /*0330*/  MOV R4, R6 ;  /* 0x0000000600047202 */ /* 0x001fe40000000f00 */
[----:B------:R-:W-:Y:S01]  /*0340*/  MOV R5, R7 ;  /* 0x0000000700057202 */ /* 0x000fe20000000f00 */
[----:B------:R-:W-:-:S04]  /*0350*/  IMAD.WIDE R26, R0, 0x4, R26 ;  /* 0x00000004001a7825 */ /* 0x000fc800078e021a */
[----:B------:R-:W3:Y:S01]  /*0360*/  LDG.E R15, desc[UR36][R4.64+-0x10] ;  /* 0xfffff024040f7981 */ /* 0x000ee2000c1e1900 */
[----:B------:R-:W-:Y:S01]  /*0370*/  IMAD.U32 R9, RZ, RZ, UR16 ;  /* 0x00000010ff097e24 */ /* 0x000fe2000f8e00ff */
[----:B------:R-:W-:Y:S02]  /*0380*/  MOV R7, 0x4 ;  /* 0x0000000400077802 */ /* 0x000fe40000000f00 */
[----:B------:R-:W2:Y:S01]  /*0390*/  LDG.E R20, desc[UR36][R4.64+-0xc] ;  /* 0xfffff42404147981 */ /* 0x000ea2000c1e1900 */
[----:B------:R-:W-:-:S03]  /*03a0*/  IMAD.WIDE R10, R0, R11, UR8 ;  /* 0x00000008000a7e25 */ /* 0x000fc6000f8e020b */
[----:B------:R0:W4:Y:S01]  /*03b0*/  LDG.E R19, desc[UR36][R26.64] ;  /* 0x000000241a137981 */ /* 0x000122000c1e1900 */
[----:B------:R-:W-:-:S04]  /*03c0*/  IMAD.WIDE R8, R9, 0x14, R12 ;  /* 0x0000001409087825 */ /* 0x000fc800078e020c */
[----:B-1----:R-:W-:Y:S01]  /*03d0*/  HFMA2 R13, -RZ, RZ, 0, 2.384185791015625e-07 ;  /* 0x00000004ff0d7431 */ /* 0x002fe200000001ff */
[----:B------:R-:W4:Y:S01]  /*03e0*/  LDG.E R14, desc[UR36][R4.64+-0x8] ;  /* 0xfffff824040e7981 */ /* 0x000f22000c1e1900 */
[----:B------:R-:W-:-:S03]  /*03f0*/  IMAD.WIDE R6, R0, R7, UR10 ;  /* 0x0000000a00067e25 */ /* 0x000fc6000f8e0207 */
[----:B------:R1:W5:Y:S04]  /*0400*/  LDG.E R23, desc[UR36][R10.64] ;  /* 0x000000240a177981 */ /* 0x000368000c1e1900 */
[----:B------:R-:W5:Y:S01]  /*0410*/  LDG.E R22, desc[UR36][R4.64+-0x4] ;  /* 0xfffffc2404167981 */ /* 0x000f62000c1e1900 */
[----:B0-----:R-:W-:Y:S01]  /*0420*/  MOV R27, 0x4 ;  /* 0x00000004001b7802 */ /* 0x001fe20000000f00 */
[C---:B------:R-:W-:Y:S02]  /*0430*/  IMAD.WIDE R12, R0.reuse, R13, UR12 ;  /* 0x0000000c000c7e25 */ /* 0x040fe4000f8e020d */
[----:B------:R0:W5:Y:S04]  /*0440*/  LDG.E R7, desc[UR36][R6.64] ;  /* 0x0000002406077981 */ /* 0x000168000c1e1900 */
[----:B------:R-:W5:Y:S01]  /*0450*/  LDG.E R24, desc[UR36][R4.64] ;  /* 0x0000002404187981 */ /* 0x000f62000c1e1900 */
[----:B-1----:R-:W-:-:S03]  /*0460*/  IMAD.WIDE R10, R0, R27, UR14 ;  /* 0x0000000e000a7e25 */ /* 0x002fc6000f8e021b */
[----:B------:R-:W5:Y:S04]  /*0470*/  LDG.E R8, desc[UR36][R8.64] ;  /* 0x0000002408087981 */ /* 0x000f68000c1e1900 */
[----:B------:R-:W5:Y:S04]  /*0480*/  LDG.E R25, desc[UR36][R4.64+0x4] ;  /* 0x0000042404197981 */ /* 0x000f68000c1e1900 */
[----:B------:R-:W5:Y:S04]  /*0490*/  LDG.E R13, desc[UR36][R12.64] ;  /* 0x000000240c0d7981 */ /* 0x000f68000c1e1900 */
[----:B------:R-:W5:Y:S04]  /*04a0*/  LDG.E R26, desc[UR36][R4.64+0x8] ;  /* 0x00000824041a7981 */ /* 0x000f68000c1e1900 */
[----:B------:R-:W5:Y:S04]  /*04b0*/  LDG.E R10, desc[UR36][R10.64] ;  /* 0x000000240a0a7981 */ /* 0x000f68000c1e1900 */
[----:B------:R-:W5:Y:S01]  /*04c0*/  LDG.E R27, desc[UR36][R4.64+0xc] ;  /* 0x00000c24041b7981 */ /* 0x000f62000c1e1900 */
[----:B------:R-:W-:-:S04]  /*04d0*/  UIADD3 UR4, UPT, UPT, UR4, 0x8, URZ ;  /* 0x0000000804047890 */ /* 0x000fc8000fffe0ff */
[----:B------:R-:W-:Y:S01]  /*04e0*/  UISETP.NE.AND UP0, UPT, UR4, URZ, UPT ;  /* 0x000000ff0400728c */ /* 0x000fe2000bf05270 */
[----:B0-----:R-:W-:Y:S01]  /*04f0*/  IADD3 R6, P0, PT, R4, 0x20, RZ ;  /* 0x0000002004067810 */ /* 0x001fe20007f1e0ff */
[----:B---3--:R-:W-:-:S04]  /*0500*/  FFMA R3, R15, R3, R2 ;  /* 0x000000030f037223 */ /* 0x008fc80000000002 */
[----:B--2---:R-:W-:-:S04]  /*0510*/  FFMA R3, R20, R21, R3 ;  /* 0x0000001514037223 */ /* 0x004fc80000000003 */
[----:B----4-:R-:W-:-:S04]  /*0520*/  FFMA R3, R14, R19, R3 ;  /* 0x000000130e037223 */ /* 0x010fc80000000003 */
[----:B-----5:R-:W-:-:S04]  /*0530*/  FFMA R3, R22, R23, R3 ;  /* 0x0000001716037223 */ /* 0x020fc80000000003 */
[----:B------:R-:W-:Y:S01]  /*0540*/  FFMA R24, R24, R7, R3 ;  /* 0x0000000718187223 */ /* 0x000fe20000000003 */
[----:B------:R-:W-:-:S03]  /*0550*/  IMAD.U32 R3, RZ, RZ, UR16 ;  /* 0x00000010ff037e24 */ /* 0x000fc6000f8e00ff */
[----:B------:R-:W-:Y:S01]  /*0560*/  FFMA R25, R25, R8, R24 ;  /* 0x0000000819197223 */ /* 0x000fe20000000018 */
[----:B------:R-:W-:Y:S02]  /*0570*/  IADD3.X R7, PT, PT, RZ, R5, RZ, P0, !PT ;  /* 0x00000005ff077210 */ /* 0x000fe400007fe4ff */
[----:B------:R-:W-:Y:S01]  /*0580*/  LEA R0, R3, R0, 0x3 ;  /* 0x0000000003007211 */ /* 0x000fe200078e18ff */
[----:B------:R-:W-:-:S04]  /*0590*/  FFMA R26, R26, R13, R25 ;  /* 0x0000000d1a1a7223 */ /* 0x000fc80000000019 */
[----:B------:R-:W-:Y:S01]  /*05a0*/  FFMA R2, R27, R10, R26 ;  /* 0x0000000a1b027223 */ /* 0x000fe2000000001a */
[----:B------:R-:W-:Y:S06]  /*05b0*/  BRA.U UP0, `(.L_x_1) ;  /* 0xfffffffd002c7547 */ /* 0x000fec000b83ffff */
[----:B------:R-:W-:-:S12]  /*05c0*/  ULOP3.LUT UR4, UR16, 0x7ffffff8, URZ, 0xc0, !UPT ;  /* 0x7ffffff810047892 */ /* 0x000fd8000f8ec0ff */
.L_x_0:
[----:B------:R-:W-:-:S04]  /*05d0*/  ULOP3.LUT UR8, UR16, 0x7, URZ, 0xc0, !UPT ;  /* 0x0000000710087892 */ /* 0x000fc8000f8ec0ff */
[----:B------:R-:W-:-:S09]  /*05e0*/  UISETP.NE.AND UP0, UPT, UR8, URZ, UPT ;  /* 0x000000ff0800728c */ /* 0x000fd2000bf05270 */
[----:B------:R-:W-:Y:S05]  /*05f0*/  BRA.U !UP0, `(.L_x_2) ;  /* 0x0000000508387547 */ /* 0x000fea000b800000 */
[----:B------:R-:W-:Y:S02]  /*0600*/  UISETP.GE.U32.AND UP0, UPT, UR8, 0x4, UPT ;  /* 0x000000040800788c */ /* 0x000fe4000bf06070 */
[----:B------:R-:W-:-:S04]  /*0610*/  ULOP3.LUT UR7, UR16, 0x3, URZ, 0xc0, !UPT ;  /* 0x0000000310077892 */ /* 0x000fc8000f8ec0ff */
[----:B------:R-:W-:-:S03]  /*0620*/  UISETP.NE.AND UP1, UPT, UR7, URZ, UPT ;  /* 0x000000ff0700728c */ /* 0x000fc6000bf25270 */
[----:B------:R-:W-:Y:S08]  /*0630*/  BRA.U !UP0, `(.L_x_3) ;  /* 0x00000001087c7547 */ /* 0x000ff0000b800000 */
[----:B------:R-:W1:Y:S01]  /*0640*/  LDC.64 R8, c[0x0][0x388] ;  /* 0x0000e200ff087b82 */ /* 0x000e620000000a00 */
[----:B------:R-:W2:Y:S01]  /*0650*/  LDCU.64 UR8, c[0x0][0x380] ;  /* 0x00007000ff0877ac */ /* 0x000ea20008000a00 */
[----:B------:R-:W-:Y:S01]  /*0660*/  MOV R0, UR4 ;  /* 0x0000000400007c02 */ /* 0x000fe20008000f00 */
[----:B------:R-:W-:Y:S01]  /*0670*/  VIADD R3, R18, UR4 ;  /* 0x0000000412037c36 */ /* 0x000fe20008000000 */
[----:B------:R-:W-:Y:S02]  /*0680*/  MOV R11, UR16 ;  /* 0x00000010000b7c02 */ /* 0x000fe40008000f00 */
[----:B------:R-:W-:Y:S01]  /*0690*/  MOV R13, UR16 ;  /* 0x00000010000d7c02 */ /* 0x000fe20008000f00 */
[----:B------:R-:W-:Y:S01]  /*06a0*/  IMAD R5, R0, UR16, R17 ;  /* 0x0000001000057c24 */ /* 0x000fe2000f8e0211 */
[----:B------:R-:W3:Y:S01]  /*06b0*/  LDC.64 R6, c[0x0][0x380] ;  /* 0x0000e000ff067b82 */ /* 0x000ee20000000a00 */
[----:B------:R-:W-:Y:S01]  /*06c0*/  IADD3 R0, P0, PT, R18, UR4, RZ ;  /* 0x0000000412007c10 */ /* 0x000fe2000ff1e0ff */
[----:B------:R-:W-:-:S02]  /*06d0*/  IMAD.U32 R15, RZ, RZ, UR16 ;  /* 0x00000010ff0f7e24 */ /* 0x000fc4000f8e00ff */
[----:B-1----:R-:W-:-:S04]  /*06e0*/  IMAD.WIDE R8, R5, 0x4, R8 ;  /* 0x0000000405087825 */ /* 0x002fc800078e0208 */
[----:B------:R-:W-:Y:S02]  /*06f0*/  IMAD.WIDE R10, R11, 0x4, R8 ;  /* 0x000000040b0a7825 */ /* 0x000fe400078e0208 */
[----:B0-----:R-:W4:Y:S02]  /*0700*/  LDG.E R8, desc[UR36][R8.64] ;  /* 0x0000002408087981 */ /* 0x001f24000c1e1900 */
[----:B---3--:R-:W-:Y:S01]  /*0710*/  IMAD.WIDE.U32 R6, R3, 0x4, R6 ;  /* 0x0000000403067825 */ /* 0x008fe200078e0006 */
[----:B------:R-:W-:Y:S02]  /*0720*/  IADD3.X R3, PT, PT, RZ, RZ, RZ, P0, !PT ;  /* 0x000000ffff037210 */ /* 0x000fe400007fe4ff */
[C---:B--2---:R-:W-:Y:S01]  /*0730*/  LEA R4, P0, R0.reuse, UR8, 0x2 ;  /* 0x0000000800047c11 */ /* 0x044fe2000f8010ff */
[----:B------:R-:W-:Y:S02]  /*0740*/  IMAD.WIDE R12, R13, 0x4, R10 ;  /* 0x000000040d0c7825 */ /* 0x000fe400078e020a */
[----:B------:R-:W4:Y:S01]  /*0750*/  LDG.E R7, desc[UR36][R6.64] ;  /* 0x0000002406077981 */ /* 0x000f22000c1e1900 */
[----:B------:R-:W-:-:S03]  /*0760*/  LEA.HI.X R5, R0, UR9, R3, 0x2, P0 ;  /* 0x0000000900057c11 */ /* 0x000fc600080f1403 */
[----:B------:R-:W2:Y:S01]  /*0770*/  LDG.E R3, desc[UR36][R10.64] ;  /* 0x000000240a037981 */ /* 0x000ea2000c1e1900 */
[----:B------:R-:W-:-:S03]  /*0780*/  IMAD.WIDE R14, R15, 0x4, R12 ;  /* 0x000000040f0e7825 */ /* 0x000fc600078e020c */
[----:B------:R-:W2:Y:S04]  /*0790*/  LDG.E R0, desc[UR36][R4.64+0x4] ;  /* 0x0000042404007981 */ /* 0x000ea8000c1e1900 */
[----:B------:R-:W3:Y:S04]  /*07a0*/  LDG.E R20, desc[UR36][R12.64] ;  /* 0x000000240c147981 */ /* 0x000ee8000c1e1900 */
[----:B------:R-:W3:Y:S04]  /*07b0*/  LDG.E R19, desc[UR36][R4.64+0x8] ;  /* 0x0000082404137981 */ /* 0x000ee8000c1e1900 */
[----:B------:R-:W5:Y:S04]  /*07c0*/  LDG.E R21, desc[UR36][R4.64+0xc] ;  /* 0x00000c2404157981 */ /* 0x000f68000c1e1900 */
[----:B------:R-:W5:Y:S01]  /*07d0*/  LDG.E R14, desc[UR36][R14.64] ;  /* 0x000000240e0e7981 */ /* 0x000f62000c1e1900 */
[----:B------:R-:W-:Y:S01]  /*07e0*/  UIADD3 UR4, UPT, UPT, UR4, 0x4, URZ ;  /* 0x0000000404047890 */ /* 0x000fe2000fffe0ff */
[----:B----4-:R-:W-:-:S04]  /*07f0*/  FFMA R7, R7, R8, R2 ;  /* 0x0000000807077223 */ /* 0x010fc80000000002 */
[----:B--2---:R-:W-:-:S04]  /*0800*/  FFMA R0, R0, R3, R7 ;  /* 0x0000000300007223 */ /* 0x004fc80000000007 */
[----:B---3--:R-:W-:-:S04]  /*0810*/  FFMA R0, R19, R20, R0 ;  /* 0x0000001413007223 */ /* 0x008fc80000000000 */
[----:B-----5:R-:W-:-:S07]  /*0820*/  FFMA R2, R21, R14, R0 ;  /* 0x0000000e15027223 */ /* 0x020fce0000000000 */
.L_x_3:
[----:B------:R-:W-:Y:S05]  /*0830*/  BRA.U !UP1, `(.L_x_2) ;  /* 0x0000000109a87547 */ /* 0x000fea000b800000 */
[----:B------:R-:W-:Y:S01]  /*0840*/  UISETP.NE.AND UP0, UPT, UR7, 0x1, UPT ;  /* 0x000000010700788c */ /* 0x000fe2000bf05270 */
[----:B------:R-:W-:Y:S01]  /*0850*/  MOV R4, UR4 ;  /* 0x0000000400047c02 */ /* 0x000fe20008000f00 */
[----:B------:R-:W-:Y:S02]  /*0860*/  ULOP3.LUT UR7, UR16, 0x1, URZ, 0xc0, !UPT ;  /* 0x0000000110077892 */ /* 0x000fe4000f8ec0ff */
[----:B------:R-:W-:Y:S02]  /*0870*/  MOV R15, UR16 ;  /* 0x00000010000f7c02 */ /* 0x000fe40008000f00 */
[----:B------:R-:W-:Y:S01]  /*0880*/  PLOP3.LUT P1, PT, PT, PT, UP0, 0x80, 0x8 ;  /* 0x000000000008781c */ /* 0x000fe20003f2f008 */
[----:B------:R-:W-:-:S04]  /*0890*/  UISETP.NE.U32.AND UP1, UPT, UR7, 0x1, UPT ;  /* 0x000000010700788c */ /* 0x000fc8000bf25070 */
[----:B------:R-:W1:Y:S02]  /*08a0*/  @UP0 LDCU.128 UR8, c[0x0][0x380] ;  /* 0x00007000ff0807ac */ /* 0x000e640008000c00 */
[----:B------:R-:W-:Y:S01]  /*08b0*/  PLOP3.LUT P0, PT, PT, PT, UP1, 0x80, 0x8 ;  /* 0x000000000008781c */ /* 0x000fe20003f0f018 */
[----:B------:R-:W2:Y:S04]  /*08c0*/  @UP0 LDCU.64 UR12, c[0x0][0x380] ;  /* 0x00007000ff0c07ac */ /* 0x000ea80008000a00 */
[----:B------:R-:W3:Y:S01]  /*08d0*/  @!UP1 LDCU.128 UR20, c[0x0][0x380] ;  /* 0x00007000ff1497ac */ /* 0x000ee20008000c00 */
[C---:B------:R-:W-:Y:S02]  /*08e0*/  @P1 IADD3 R3, PT, PT, R18.reuse, UR4, RZ ;  /* 0x0000000412031c10 */ /* 0x040fe4000fffe0ff */
[----:B------:R-:W-:Y:S01]  /*08f0*/  @P1 IADD3 R0, P2, PT, R18, UR4, RZ ;  /* 0x0000000412001c10 */ /* 0x000fe2000ff5e0ff */
[----:B------:R-:W-:-:S03]  /*0900*/  @UP0 UIADD3 UR4, UPT, UPT, UR4, 0x2, URZ ;  /* 0x0000000204040890 */ /* 0x000fc6000fffe0ff */
[----:B------:R-:W-:Y:S02]  /*0910*/  @P1 IADD3.X R5, PT, PT, RZ, RZ, RZ, P2, !PT ;  /* 0x000000ffff051210 */ /* 0x000fe400017fe4ff */
[----:B-1----:R-:W-:Y:S01]  /*0920*/  MOV R12, UR8 ;  /* 0x00000008000c7c02 */ /* 0x002fe20008000f00 */
[----:B------:R-:W-:Y:S01]  /*0930*/  IMAD.U32 R6, RZ, RZ, UR10 ;  /* 0x0000000aff067e24 */ /* 0x000fe2000f8e00ff */
[----:B------:R-:W-:Y:S02]  /*0940*/  MOV R13, UR9 ;  /* 0x00000009000d7c02 */ /* 0x000fe40008000f00 */
[----:B------:R-:W-:Y:S01]  /*0950*/  MOV R7, UR11 ;  /* 0x0000000b00077c02 */ /* 0x000fe20008000f00 */
[----:B------:R-:W-:-:S04]  /*0960*/  @P1 IMAD.WIDE.U32 R12, R3, 0x4, R12 ;  /* 0x00000004030c1825 */ /* 0x000fc800078e000c */
[----:B------:R-:W-:Y:S01]  /*0970*/  @P1 IMAD R3, R4, UR16, R17 ;  /* 0x0000001004031c24 */ /* 0x000fe2000f8e0211 */
[----:B--2---:R-:W-:-:S03]  /*0980*/  @P1 LEA R4, P2, R0, UR12, 0x2 ;  /* 0x0000000c00041c11 */ /* 0x004fc6000f8410ff */
[----:B------:R-:W-:Y:S01]  /*0990*/  @P1 IMAD.WIDE R6, R3, 0x4, R6 ;  /* 0x0000000403061825 */ /* 0x000fe200078e0206 */
[----:B------:R-:W-:Y:S01]  /*09a0*/  @P1 LEA.HI.X R5, R0, UR13, R5, 0x2, P2 ;  /* 0x0000000d00051c11 */ /* 0x000fe200090f1405 */
[----:B0-----:R-:W2:Y:S01]  /*09b0*/  @P1 LDG.E R3, desc[UR36][R12.64] ;  /* 0x000000240c031981 */ /* 0x001ea2000c1e1900 */
[----:B------:R-:W-:Y:S01]  /*09c0*/  MOV R0, UR4 ;  /* 0x0000000400007c02 */ /* 0x000fe20008000f00 */
[----:B---3--:R-:W-:Y:S01]  /*09d0*/  IMAD.U32 R10, RZ, RZ, UR20 ;  /* 0x00000014ff0a7e24 */ /* 0x008fe2000f8e00ff */
[----:B------:R-:W-:Y:S01]  /*09e0*/  MOV R11, UR21 ;  /* 0x00000015000b7c02 */ /* 0x000fe20008000f00 */
[----:B------:R-:W-:Y:S01]  /*09f0*/  @P1 IMAD.WIDE R14, R15, 0x4, R6 ;  /* 0x000000040f0e1825 */ /* 0x000fe200078e0206 */
[----:B------:R-:W-:Y:S01]  /*0a00*/  @!P0 IADD3 R19, PT, PT, R18, UR4, RZ ;  /* 0x0000000412138c10 */ /* 0x000fe2000fffe0ff */
[----:B------:R-:W2:Y:S01]  /*0a10*/  @P1 LDG.E R6, desc[UR36][R6.64] ;  /* 0x0000002406061981 */ /* 0x000ea2000c1e1900 */
[----:B------:R-:W-:Y:S01]  /*0a20*/  MOV R8, UR22 ;  /* 0x0000001600087c02 */ /* 0x000fe20008000f00 */
[----:B------:R-:W-:Y:S01]  /*0a30*/  @!P0 IMAD R21, R0, UR16, R17 ;  /* 0x0000001000158c24 */ /* 0x000fe2000f8e0211 */
[----:B------:R-:W-:Y:S01]  /*0a40*/  MOV R9, UR23 ;  /* 0x0000001700097c02 */ /* 0x000fe20008000f00 */
[----:B------:R-:W-:Y:S01]  /*0a50*/  @!P0 IMAD.WIDE.U32 R10, R19, 0x4, R10 ;  /* 0x00000004130a8825 */ /* 0x000fe200078e000a */
[----:B------:R-:W3:Y:S03]  /*0a60*/  @P1 LDG.E R14, desc[UR36][R14.64] ;  /* 0x000000240e0e1981 */ /* 0x000ee6000c1e1900 */
[----:B------:R-:W-:Y:S01]  /*0a70*/  @!P0 IMAD.WIDE R8, R21, 0x4, R8 ;  /* 0x0000000415088825 */ /* 0x000fe200078e0208 */
[----:B------:R-:W3:Y:S04]  /*0a80*/  @P1 LDG.E R4, desc[UR36][R4.64+0x4] ;  /* 0x0000042404041981 */ /* 0x000ee8000c1e1900 */
[----:B------:R-:W4:Y:S04]  /*0a90*/  @!P0 LDG.E R11, desc[UR36][R10.64] ;  /* 0x000000240a0b8981 */ /* 0x000f28000c1e1900 */
[----:B------:R-:W4:Y:S01]  /*0aa0*/  @!P0 LDG.E R8, desc[UR36][R8.64] ;  /* 0x0000002408088981 */ /* 0x000f22000c1e1900 */
[----:B--2---:R-:W-:-:S04]  /*0ab0*/  @P1 FFMA R3, R3, R6, R2 ;  /* 0x0000000603031223 */ /* 0x004fc80000000002 */
[----:B---3--:R-:W-:-:S04]  /*0ac0*/  @P1 FFMA R2, R4, R14, R3 ;  /* 0x0000000e04021223 */ /* 0x008fc80000000003 */
[----:B----4-:R-:W-:-:S07]  /*0ad0*/  @!P0 FFMA R2, R11, R8, R2 ;  /* 0x000000080b028223 */ /* 0x010fce0000000002 */
.L_x_2:
[----:B------:R-:W1:Y:S01]  /*0ae0*/  F2F.F64.F32 R8, R2 ;  /* 0x0000000200087310 */ /* 0x000e620000201800 */
[----:B------:R-:W-:Y:S01]  /*0af0*/  MOV R0, 0x0 ;  /* 0x0000000000007802 */ /* 0x000fe20000000f00 */
[----:B------:R2:W-:Y:S01]  /*0b00*/  STL.64 [R1], R16 ;  /* 0x0000001001007387 */ /* 0x0005e20000100a00 */
[----:B------:R-:W3:Y:S01]  /*0b10*/  LDCU.64 UR8, c[0x4][0x8] ;  /* 0x01000100ff0877ac */ /* 0x000ee20008000a00 */
[----:B------:R-:W-:Y:S01]  /*0b20*/  MOV R6, UR6 ;  /* 0x0000000600067c02 */ /* 0x000fe20008000f00 */
[----:B------:R2:W4:Y:S01]  /*0b30*/  LDC.64 R10, c[0x4][R0] ;  /* 0x01000000000a7b82 */ /* 0x0005220000000a00 */
[----:B------:R-:W-:Y:S01]  /*0b40*/  MOV R7, UR5 ;  /* 0x0000000500077c02 */ /* 0x000fe20008000f00 */
[----:B-1----:R2:W-:Y:S01]  /*0b50*/  STL.64 [R1+0x8], R8 ;  /* 0x0000080801007387 */ /* 0x0025e20000100a00 */
[----:B---3--:R-:W-:Y:S01]  /*0b60*/  IMAD.U32 R4, RZ, RZ, UR8 ;  /* 0x00000008ff047e24 */ /* 0x008fe2000f8e00ff */
[----:B------:R-:W-:-:S07]  /*0b70*/  MOV R5, UR9 ;  /* 0x0000000900057c02 */ /* 0x000fce0008000f00 */
[----:B------:R-:W-:-:S07]  /*0b80*/  LEPC R20, `(.L_x_4) ;  /* 0x000000001014794e */ /* 0x000fce0000000000 */
[----:B0-2-4-:R-:W-:Y:S05]  /*0b90*/  CALL.ABS.NOINC R10 ;  /* 0x000000000a007343 */ /* 0x015fea0003c00000 */
.L_x_4:
[----:B------:R-:W0:Y:S01]  /*0ba0*/  LDC.64 R4, c[0x0][0x390] ;  /* 0x0000e400ff047b82 */ /* 0x000e220000000a00 */
[----:B------:R-:W-:-:S05]  /*0bb0*/  IADD3 R17, PT, PT, R17, R18, RZ ;  /* 0x0000001211117210 */ /* 0x000fca0007ffe0ff */
[----:B0-----:R-:W-:-:S05]  /*0bc0*/  IMAD.WIDE R4, R17, 0x4, R4 ;  /* 0x0000000411047825 */ /* 0x001fca00078e0204 */
[----:B------:R-:W-:Y:S01]  /*0bd0*/  STG.E desc[UR36][R4.64], R2 ;  /* 0x0000000204007986 */ /* 0x000fe2000c101924 */
[----:B------:R-:W-:Y:S05]  /*0be0*/  EXIT ;  /* 0x000000000000794d */ /* 0x000fea0003800000 */
.L_x_5:
[----:B------:R-:W-:-:S00]  /*0bf0*/  BRA `(.L_x_5) ;  /* 0xfffffffc00fc7947 */ /* 0x000fc0000383ffff */
[----:B------:R-:W-:-:S00]  /*0c00*/  NOP ;  /* 0x0000000000007918 */ /* 0x000fc00000000000 */
[----:B------:R-:W-:-:S00]  /*0c10*/  NOP ;  /* 0x0000000000007918 */ /* 0x000fc00000000000 */
[----:B------:R-:W-:-:S00]  /*0c20*/  NOP ;  /* 0x0000000000007918 */ /* 0x000fc00000000000 */
[----:B------:R-:W-:-:S00]  /*0c30*/  NOP ;  /* 0x0000000000007918 */ /* 0x000fc00000000000 */
[----:B------:R-:W-:-:S00]  /*0c40*/  NOP ;  /* 0x0000000000007918 */ /* 0x000fc00000000000 */
[----:B------:R-:W-:-:S00]  /*0c50*/  NOP ;  /* 0x0000000000007918 */ /* 0x000fc00000000000 */
[----:B------:R-:W-:-:S00]  /*0c60*/  NOP ;  /* 0x0000000000007918 */ /* 0x000fc00000000000 */
[----:B------:R-:W-:-:S00]  /*0c70*/  NOP ;  /* 0x0000000000007918 */ /* 0x000fc00000000000 */
.L_x_6:


//--------------------- .nv.global.init           --------------------------
	.section	.nv.global.init,"aw",@progbits
.nv.global.init:
	.type		$str,@object
	.size		$str,(.L_0 - $str)
$str:
        /*0000*/ 	.byte	0x72, 0x6f, 0x77, 0x3a, 0x20, 0x25, 0x64, 0x2c, 0x20, 0x63, 0x6f, 0x6c, 0x3a, 0x20, 0x25, 0x64
        /*0010*/ 	.byte	0x2c, 0x20, 0x50, 0x20, 0x56, 0x61, 0x6c, 0x75, 0x65, 0x3a, 0x20, 0x25, 0x66, 0x0a, 0x00
.L_0:


//--------------------- .nv.shared.reserved.0     --------------------------
	.section	.nv.shared.reserved.0,"aw",@nobits
	.weak		__nv_reservedSMEM_offset_0_alias
	.size		__nv_reservedSMEM_offset_0_alias, 0, 64
	.other		__nv_reservedSMEM_offset_0_alias,@"STO_CUDA_RESERVED_SHARED STV_DEFAULT"
__nv_reservedSMEM_offset_0_alias:
	.zero		0
	.zero		64


//--------------------- .nv.constant0._Z11matrixMultPPKfS0_Pfi --------------------------
	.section	.nv.constant0._Z11matrixMultPPKfS0_Pfi,"a",@progbits
	.sectionflags	@""
	.align	4
.nv.constant0._Z11matrixMultPPKfS0_Pfi:
	.zero		924


//--------------------- SYMBOLS --------------------------

	.type		.nv.reservedSmem.offset0,@object
	.size		.nv.reservedSmem.offset0,0x4
	.type		vprintf,@function
